	.headerflags	@"EF_CUDA_TEXMODE_UNIFIED EF_CUDA_64BIT_ADDRESS EF_CUDA_ACCELERATORS EF_CUDA_SM90 EF_CUDA_VIRTUAL_SM(EF_CUDA_SM90)"
	.elftype	@"ET_EXEC"


//--------------------- .nv.info                  --------------------------
	.section	.nv.info,"",@"SHT_CUDA_INFO"
	.align	4


	//----- nvinfo : EIATTR_REGCOUNT
	.align		4
        /*0000*/ 	.byte	0x04, 0x2f
        /*0002*/ 	.short	(.L_1 - .L_0)
	.align		4
.L_0:
        /*0004*/ 	.word	index@(triton_poi_fused_cat_17)
        /*0008*/ 	.word	0x0000000a


	//----- nvinfo : EIATTR_MIN_STACK_SIZE
	.align		4
.L_1:
        /*000c*/ 	.byte	0x04, 0x12
        /*000e*/ 	.short	(.L_3 - .L_2)
	.align		4
.L_2:
        /*0010*/ 	.word	index@(triton_poi_fused_cat_17)
        /*0014*/ 	.word	0x00000000


	//----- nvinfo : EIATTR_FRAME_SIZE
	.align		4
.L_3:
        /*0018*/ 	.byte	0x04, 0x11
        /*001a*/ 	.short	(.L_5 - .L_4)
	.align		4
.L_4:
        /*001c*/ 	.word	index@(triton_poi_fused_cat_17)
        /*0020*/ 	.word	0x00000000


	//----- nvinfo : EIATTR_MIN_STACK_SIZE
	.align		4
.L_5:
        /*0024*/ 	.byte	0x04, 0x12
        /*0026*/ 	.short	(.L_7 - .L_6)
	.align		4
.L_6:
        /*0028*/ 	.word	index@(triton_poi_fused_cat_17)
        /*002c*/ 	.word	0x00000000
.L_7:


//--------------------- .nv.info.triton_poi_fused_cat_17 --------------------------
	.section	.nv.info.triton_poi_fused_cat_17,"",@"SHT_CUDA_INFO"
	.sectionflags	@""
	.align	4


	//----- nvinfo : EIATTR_CUDA_API_VERSION
	.align		4
        /*0000*/ 	.byte	0x04, 0x37
        /*0002*/ 	.short	(.L_9 - .L_8)
.L_8:
        /*0004*/ 	.word	0x0000007c


	//----- nvinfo : EIATTR_KPARAM_INFO
	.align		4
.L_9:
        /*0008*/ 	.byte	0x04, 0x17
        /*000a*/ 	.short	(.L_11 - .L_10)
.L_10:
        /*000c*/ 	.word	0x00000000
        /*0010*/ 	.short	0x0002
        /*0012*/ 	.short	0x0010
        /*0014*/ 	.byte	0x00, 0xf0, 0x11, 0x00


	//----- nvinfo : EIATTR_KPARAM_INFO
	.align		4
.L_11:
        /*0018*/ 	.byte	0x04, 0x17
        /*001a*/ 	.short	(.L_13 - .L_12)
.L_12:
        /*001c*/ 	.word	0x00000000
        /*0020*/ 	.short	0x0001
        /*0022*/ 	.short	0x0008
        /*0024*/ 	.byte	0x00, 0xf4, 0x21, 0x00


	//----- nvinfo : EIATTR_KPARAM_INFO
	.align		4
.L_13:
        /*0028*/ 	.byte	0x04, 0x17
        /*002a*/ 	.short	(.L_15 - .L_14)
.L_14:
        /*002c*/ 	.word	0x00000000
        /*0030*/ 	.short	0x0000
        /*0032*/ 	.short	0x0000
        /*0034*/ 	.byte	0x00, 0xf4, 0x21, 0x00


	//----- nvinfo : EIATTR_SPARSE_MMA_MASK
	.align		4
.L_15:
        /*0038*/ 	.byte	0x03, 0x50
        /*003a*/ 	.short	0x0000


	//----- nvinfo : EIATTR_MAXREG_COUNT
	.align		4
        /*003c*/ 	.byte	0x03, 0x1b
        /*003e*/ 	.short	0x00ff


	//----- nvinfo : EIATTR_EXIT_INSTR_OFFSETS
	.align		4
        /*0040*/ 	.byte	0x04, 0x1c
        /*0042*/ 	.short	(.L_17 - .L_16)


	//   ....[0]....
.L_16:
        /*0044*/ 	.word	0x000001b0


	//   ....[1]....
        /*0048*/ 	.word	0x000001d0


	//----- nvinfo : EIATTR_REQNTID
	.align		4
.L_17:
        /*004c*/ 	.byte	0x04, 0x10
        /*004e*/ 	.short	(.L_19 - .L_18)
.L_18:
        /*0050*/ 	.word	0x00000080
        /*0054*/ 	.word	0x00000001
        /*0058*/ 	.word	0x00000001


	//----- nvinfo : EIATTR_CBANK_PARAM_SIZE
	.align		4
.L_19:
        /*005c*/ 	.byte	0x03, 0x19
        /*005e*/ 	.short	0x0014


	//----- nvinfo : EIATTR_PARAM_CBANK
	.align		4
        /*0060*/ 	.byte	0x04, 0x0a
        /*0062*/ 	.short	(.L_21 - .L_20)
	.align		4
.L_20:
        /*0064*/ 	.word	index@(.nv.constant0.triton_poi_fused_cat_17)
        /*0068*/ 	.short	0x0210
        /*006a*/ 	.short	0x0014


	//----- nvinfo : EIATTR_SW_WAR
	.align		4
.L_21:
        /*006c*/ 	.byte	0x04, 0x36
        /*006e*/ 	.short	(.L_23 - .L_22)
.L_22:
        /*0070*/ 	.word	0x00000008
.L_23:


//--------------------- .nv.callgraph             --------------------------
	.section	.nv.callgraph,"",@"SHT_CUDA_CALLGRAPH"
	.align	4
	.sectionentsize	8
	.align		4
        /*0000*/ 	.word	0x00000000
	.align		4
        /*0004*/ 	.word	0xffffffff
	.align		4
        /*0008*/ 	.word	0x00000000
	.align		4
        /*000c*/ 	.word	0xfffffffe
	.align		4
        /*0010*/ 	.word	0x00000000
	.align		4
        /*0014*/ 	.word	0xfffffffd
	.align		4
        /*0018*/ 	.word	0x00000000
	.align		4
        /*001c*/ 	.word	0xfffffffc


//--------------------- .text.triton_poi_fused_cat_17 --------------------------
	.section	.text.triton_poi_fused_cat_17,"ax",@progbits
	.align	128
        .global         triton_poi_fused_cat_17
        .type           triton_poi_fused_cat_17,@function
        .size           triton_poi_fused_cat_17,(.L_x_1 - triton_poi_fused_cat_17)
        .other          triton_poi_fused_cat_17,@"STO_CUDA_ENTRY STV_DEFAULT"
triton_poi_fused_cat_17:
.text.triton_poi_fused_cat_17:
[----:B------:R-:W0:Y:S02]  /*0000*/  LDC R1, c[0x0][0x28] ;  /* 0x00000a00ff017b82 */ /* 0x000e240000000800 */
[----:B------:R-:W1:Y:S01]  /*0010*/  S2R R0, SR_TID.X ;  /* 0x0000000000007919 */ /* 0x000e620000002100 */
[----:B------:R-:W-:Y:S01]  /*0020*/  IMAD.MOV.U32 R6, RZ, RZ, RZ ;  /* 0x000000ffff067224 */ /* 0x000fe200078e00ff */
[----:B------:R-:W-:Y:S01]  /*0030*/  ULDC.64 UR4, c[0x0][0x208] ;  /* 0x0000820000047ab9 */ /* 0x000fe20000000a00 */
[----:B------:R-:W2:Y:S01]  /*0040*/  S2R R3, SR_CTAID.X ;  /* 0x0000000000037919 */ /* 0x000ea20000002500 */
[----:B-1----:R-:W-:Y:S02]  /*0050*/  LOP3.LUT R0, R0, 0x7f, RZ, 0xc0, !PT ;  /* 0x0000007f00007812 */ /* 0x002fe400078ec0ff */
[----:B--2---:R-:W-:-:S03]  /*0060*/  SHF.R.S32.HI R2, RZ, 0x18, R3 ;  /* 0x00000018ff027819 */ /* 0x004fc60000011403 */
[----:B------:R-:W-:Y:S01]  /*0070*/  IMAD R0, R3, 0x80, R0 ;  /* 0x0000008003007824 */ /* 0x000fe200078e0200 */
[----:B------:R-:W-:-:S04]  /*0080*/  SGXT R3, R2, 0x1 ;  /* 0x000000010203781a */ /* 0x000fc80000000200 */
[----:B------:R-:W-:-:S04]  /*0090*/  LEA.HI R3, R3, R0, RZ, 0x2 ;  /* 0x0000000003037211 */ /* 0x000fc800078f10ff */
[----:B------:R-:W-:Y:S02]  /*00a0*/  SHF.R.S32.HI R4, RZ, 0x2, R3 ;  /* 0x00000002ff047819 */ /* 0x000fe40000011403 */
[----:B------:R-:W1:Y:S02]  /*00b0*/  LDC.64 R2, c[0x0][0x210] ;  /* 0x00008400ff027b82 */ /* 0x000e640000000a00 */
[----:B------:R-:W-:-:S04]  /*00c0*/  LEA.HI R5, R4, R4, RZ, 0x2 ;  /* 0x0000000404057211 */ /* 0x000fc800078f10ff */
[----:B------:R-:W-:-:S04]  /*00d0*/  LOP3.LUT R5, R5, 0xfffffffc, RZ, 0xc0, !PT ;  /* 0xfffffffc05057812 */ /* 0x000fc800078ec0ff */
[----:B------:R-:W-:Y:S02]  /*00e0*/  IADD3 R5, R4, 0x2, -R5 ;  /* 0x0000000204057810 */ /* 0x000fe40007ffe805 */
[C---:B------:R-:W-:Y:S02]  /*00f0*/  LOP3.LUT R4, R0.reuse, 0x80000003, RZ, 0xc0, !PT ;  /* 0x8000000300047812 */ /* 0x040fe400078ec0ff */
[----:B------:R-:W-:Y:S01]  /*0100*/  ISETP.GE.U32.AND P0, PT, R5, 0x4, PT ;  /* 0x000000040500780c */ /* 0x000fe20003f06070 */
[----:B------:R-:W-:-:S03]  /*0110*/  VIADD R5, R0, 0x7 ;  /* 0x0000000700057836 */ /* 0x000fc60000000000 */
[----:B------:R-:W-:-:S04]  /*0120*/  ISETP.GT.AND P0, PT, R4, RZ, !P0 ;  /* 0x000000ff0400720c */ /* 0x000fc80004704270 */
[C---:B------:R-:W-:Y:S01]  /*0130*/  ISETP.LT.AND P0, PT, R0.reuse, 0x100, P0 ;  /* 0x000001000000780c */ /* 0x040fe20000701270 */
[----:B-1----:R-:W-:Y:S02]  /*0140*/  IMAD.WIDE R2, R5, 0x4, R2 ;  /* 0x0000000405027825 */ /* 0x002fe400078e0202 */
[----:B------:R-:W1:Y:S10]  /*0150*/  LDC.64 R4, c[0x0][0x218] ;  /* 0x00008600ff047b82 */ /* 0x000e740000000a00 */
[----:B------:R-:W2:Y:S01]  /*0160*/  @P0 LDG.E R6, desc[UR4][R2.64] ;  /* 0x0000000402060981 */ /* 0x000ea2000c1e1900 */
[C---:B------:R-:W-:Y:S01]  /*0170*/  ISETP.GE.AND P1, PT, R0.reuse, 0x100, PT ;  /* 0x000001000000780c */ /* 0x040fe20003f26270 */
[----:B------:R-:W-:-:S04]  /*0180*/  IMAD R7, R0, 0x19, RZ ;  /* 0x0000001900077824 */ /* 0x000fc800078e02ff */
[----:B-1----:R-:W-:Y:S01]  /*0190*/  IMAD.WIDE R4, R7, 0x4, R4 ;  /* 0x0000000407047825 */ /* 0x002fe200078e0204 */
[----:B--2---:R-:W-:-:S07]  /*01a0*/  SEL R7, R6, 0xc61c4000, P0 ;  /* 0xc61c400006077807 */ /* 0x004fce0000000000 */
[----:B------:R-:W-:Y:S05]  /*01b0*/  @P1 EXIT ;  /* 0x000000000000194d */ /* 0x000fea0003800000 */
[----:B------:R-:W-:Y:S01]  /*01c0*/  STG.E desc[UR4][R4.64], R7 ;  /* 0x0000000704007986 */ /* 0x000fe2000c101904 */
[----:B------:R-:W-:Y:S05]  /*01d0*/  EXIT ;  /* 0x000000000000794d */ /* 0x000fea0003800000 */
.L_x_0:
[----:B------:R-:W-:-:S00]  /*01e0*/  BRA `(.L_x_0) ;  /* 0xfffffffc00fc7947 */ /* 0x000fc0000383ffff */
[----:B------:R-:W-:-:S00]  /*01f0*/  NOP ;  /* 0x0000000000007918 */ /* 0x000fc00000000000 */
        /* <DEDUP_REMOVED lines=8> */
.L_x_1:


//--------------------- .nv.constant0.triton_poi_fused_cat_17 --------------------------
	.section	.nv.constant0.triton_poi_fused_cat_17,"a",@progbits
	.sectionflags	@""
	.align	4
.nv.constant0.triton_poi_fused_cat_17:
	.zero		548
